	.headerflags	@"EF_CUDA_TEXMODE_UNIFIED EF_CUDA_64BIT_ADDRESS EF_CUDA_ACCELERATORS EF_CUDA_SM90 EF_CUDA_VIRTUAL_SM(EF_CUDA_SM90)"
	.elftype	@"ET_EXEC"


//--------------------- .nv.info                  --------------------------
	.section	.nv.info,"",@"SHT_CUDA_INFO"
	.align	4


	//----- nvinfo : EIATTR_REGCOUNT
	.align		4
        /*0000*/ 	.byte	0x04, 0x2f
        /*0002*/ 	.short	(.L_3 - .L_2)
	.align		4
.L_2:
        /*0004*/ 	.word	index@(triton_poi_fused__native_batch_norm_legit_no_training_silu_39)
        /*0008*/ 	.word	0x00000013


	//----- nvinfo : EIATTR_MIN_STACK_SIZE
	.align		4
.L_3:
        /*000c*/ 	.byte	0x04, 0x12
        /*000e*/ 	.short	(.L_5 - .L_4)
	.align		4
.L_4:
        /*0010*/ 	.word	index@(triton_poi_fused__native_batch_norm_legit_no_training_silu_39)
        /*0014*/ 	.word	0x00000000


	//----- nvinfo : EIATTR_FRAME_SIZE
	.align		4
.L_5:
        /*0018*/ 	.byte	0x04, 0x11
        /*001a*/ 	.short	(.L_7 - .L_6)
	.align		4
.L_6:
        /*001c*/ 	.word	index@(triton_poi_fused__native_batch_norm_legit_no_training_silu_39)
        /*0020*/ 	.word	0x00000000


	//----- nvinfo : EIATTR_MIN_STACK_SIZE
	.align		4
.L_7:
        /*0024*/ 	.byte	0x04, 0x12
        /*0026*/ 	.short	(.L_9 - .L_8)
	.align		4
.L_8:
        /*0028*/ 	.word	index@(triton_poi_fused__native_batch_norm_legit_no_training_silu_39)
        /*002c*/ 	.word	0x00000000
.L_9:


//--------------------- .nv.info.triton_poi_fused__native_batch_norm_legit_no_training_silu_39 --------------------------
	.section	.nv.info.triton_poi_fused__native_batch_norm_legit_no_training_silu_39,"",@"SHT_CUDA_INFO"
	.sectionflags	@""
	.align	4


	//----- nvinfo : EIATTR_CUDA_API_VERSION
	.align		4
        /*0000*/ 	.byte	0x04, 0x37
        /*0002*/ 	.short	(.L_11 - .L_10)
.L_10:
        /*0004*/ 	.word	0x0000007c


	//----- nvinfo : EIATTR_KPARAM_INFO
	.align		4
.L_11:
        /*0008*/ 	.byte	0x04, 0x17
        /*000a*/ 	.short	(.L_13 - .L_12)
.L_12:
        /*000c*/ 	.word	0x00000000
        /*0010*/ 	.short	0x0006
        /*0012*/ 	.short	0x0030
        /*0014*/ 	.byte	0x00, 0xf0, 0x11, 0x00


	//----- nvinfo : EIATTR_KPARAM_INFO
	.align		4
.L_13:
        /*0018*/ 	.byte	0x04, 0x17
        /*001a*/ 	.short	(.L_15 - .L_14)
.L_14:
        /*001c*/ 	.word	0x00000000
        /*0020*/ 	.short	0x0005
        /*0022*/ 	.short	0x0028
        /*0024*/ 	.byte	0x00, 0xf4, 0x21, 0x00


	//----- nvinfo : EIATTR_KPARAM_INFO
	.align		4
.L_15:
        /*0028*/ 	.byte	0x04, 0x17
        /*002a*/ 	.short	(.L_17 - .L_16)
.L_16:
        /*002c*/ 	.word	0x00000000
        /*0030*/ 	.short	0x0004
        /*0032*/ 	.short	0x0020
        /*0034*/ 	.byte	0x00, 0xf4, 0x21, 0x00


	//----- nvinfo : EIATTR_KPARAM_INFO
	.align		4
.L_17:
        /*0038*/ 	.byte	0x04, 0x17
        /*003a*/ 	.short	(.L_19 - .L_18)
.L_18:
        /*003c*/ 	.word	0x00000000
        /*0040*/ 	.short	0x0003
        /*0042*/ 	.short	0x0018
        /*0044*/ 	.byte	0x00, 0xf4, 0x21, 0x00


	//----- nvinfo : EIATTR_KPARAM_INFO
	.align		4
.L_19:
        /*0048*/ 	.byte	0x04, 0x17
        /*004a*/ 	.short	(.L_21 - .L_20)
.L_20:
        /*004c*/ 	.word	0x00000000
        /*0050*/ 	.short	0x0002
        /*0052*/ 	.short	0x0010
        /*0054*/ 	.byte	0x00, 0xf4, 0x21, 0x00


	//----- nvinfo : EIATTR_KPARAM_INFO
	.align		4
.L_21:
        /*0058*/ 	.byte	0x04, 0x17
        /*005a*/ 	.short	(.L_23 - .L_22)
.L_22:
        /*005c*/ 	.word	0x00000000
        /*0060*/ 	.short	0x0001
        /*0062*/ 	.short	0x0008
        /*0064*/ 	.byte	0x00, 0xf4, 0x21, 0x00


	//----- nvinfo : EIATTR_KPARAM_INFO
	.align		4
.L_23:
        /*0068*/ 	.byte	0x04, 0x17
        /*006a*/ 	.short	(.L_25 - .L_24)
.L_24:
        /*006c*/ 	.word	0x00000000
        /*0070*/ 	.short	0x0000
        /*0072*/ 	.short	0x0000
        /*0074*/ 	.byte	0x00, 0xf4, 0x21, 0x00


	//----- nvinfo : EIATTR_SPARSE_MMA_MASK
	.align		4
.L_25:
        /*0078*/ 	.byte	0x03, 0x50
        /*007a*/ 	.short	0x0000


	//----- nvinfo : EIATTR_MAXREG_COUNT
	.align		4
        /*007c*/ 	.byte	0x03, 0x1b
        /*007e*/ 	.short	0x00ff


	//----- nvinfo : EIATTR_EXIT_INSTR_OFFSETS
	.align		4
        /*0080*/ 	.byte	0x04, 0x1c
        /*0082*/ 	.short	(.L_27 - .L_26)


	//   ....[0]....
.L_26:
        /*0084*/ 	.word	0x000003a0


	//   ....[1]....
        /*0088*/ 	.word	0x000003c0


	//----- nvinfo : EIATTR_REQNTID
	.align		4
.L_27:
        /*008c*/ 	.byte	0x04, 0x10
        /*008e*/ 	.short	(.L_29 - .L_28)
.L_28:
        /*0090*/ 	.word	0x00000080
        /*0094*/ 	.word	0x00000001
        /*0098*/ 	.word	0x00000001


	//----- nvinfo : EIATTR_CBANK_PARAM_SIZE
	.align		4
.L_29:
        /*009c*/ 	.byte	0x03, 0x19
        /*009e*/ 	.short	0x0034


	//----- nvinfo : EIATTR_PARAM_CBANK
	.align		4
        /*00a0*/ 	.byte	0x04, 0x0a
        /*00a2*/ 	.short	(.L_31 - .L_30)
	.align		4
.L_30:
        /*00a4*/ 	.word	index@(.nv.constant0.triton_poi_fused__native_batch_norm_legit_no_training_silu_39)
        /*00a8*/ 	.short	0x0210
        /*00aa*/ 	.short	0x0034


	//----- nvinfo : EIATTR_SW_WAR
	.align		4
.L_31:
        /*00ac*/ 	.byte	0x04, 0x36
        /*00ae*/ 	.short	(.L_33 - .L_32)
.L_32:
        /*00b0*/ 	.word	0x00000008
.L_33:


//--------------------- .nv.callgraph             --------------------------
	.section	.nv.callgraph,"",@"SHT_CUDA_CALLGRAPH"
	.align	4
	.sectionentsize	8
	.align		4
        /*0000*/ 	.word	0x00000000
	.align		4
        /*0004*/ 	.word	0xffffffff
	.align		4
        /*0008*/ 	.word	0x00000000
	.align		4
        /*000c*/ 	.word	0xfffffffe
	.align		4
        /*0010*/ 	.word	0x00000000
	.align		4
        /*0014*/ 	.word	0xfffffffd
	.align		4
        /*0018*/ 	.word	0x00000000
	.align		4
        /*001c*/ 	.word	0xfffffffc


//--------------------- .nv.constant4             --------------------------
	.section	.nv.constant4,"a",@progbits
	.align	8
	.align		8
.nv.constant4:
        /*0000*/ 	.dword	_$_str
	.align		8
        /*0008*/ 	.dword	_$_str_$_2


//--------------------- .text.triton_poi_fused__native_batch_norm_legit_no_training_silu_39 --------------------------
	.section	.text.triton_poi_fused__native_batch_norm_legit_no_training_silu_39,"ax",@progbits
	.align	128
        .global         triton_poi_fused__native_batch_norm_legit_no_training_silu_39
        .type           triton_poi_fused__native_batch_norm_legit_no_training_silu_39,@function
        .size           triton_poi_fused__native_batch_norm_legit_no_training_silu_39,(.L_x_1 - triton_poi_fused__native_batch_norm_legit_no_training_silu_39)
        .other          triton_poi_fused__native_batch_norm_legit_no_training_silu_39,@"STO_CUDA_ENTRY STV_DEFAULT"
triton_poi_fused__native_batch_norm_legit_no_training_silu_39:
.text.triton_poi_fused__native_batch_norm_legit_no_training_silu_39:
[----:B------:R-:W0:Y:S01]  /*0000*/  LDC R1, c[0x0][0x28] ;  /* 0x00000a00ff017b82 */ /* 0x000e220000000800 */
[----:B------:R-:W1:Y:S07]  /*0010*/  S2R R0, SR_TID.X ;  /* 0x0000000000007919 */ /* 0x000e6e0000002100 */
[----:B------:R-:W2:Y:S01]  /*0020*/  LDC.64 R6, c[0x0][0x228] ;  /* 0x00008a00ff067b82 */ /* 0x000ea20000000a00 */
[----:B------:R-:W-:Y:S01]  /*0030*/  CS2R R14, SRZ ;  /* 0x00000000000e7805 */ /* 0x000fe2000001ff00 */
[----:B------:R-:W-:Y:S01]  /*0040*/  ULDC.64 UR4, c[0x0][0x208] ;  /* 0x0000820000047ab9 */ /* 0x000fe20000000a00 */
[----:B------:R-:W3:Y:S05]  /*0050*/  S2R R3, SR_CTAID.X ;  /* 0x0000000000037919 */ /* 0x000eea0000002500 */
[----:B------:R-:W4:Y:S08]  /*0060*/  LDC.64 R4, c[0x0][0x220] ;  /* 0x00008800ff047b82 */ /* 0x000f300000000a00 */
[----:B------:R-:W5:Y:S08]  /*0070*/  LDC.64 R8, c[0x0][0x230] ;  /* 0x00008c00ff087b82 */ /* 0x000f700000000a00 */
[----:B------:R-:W5:Y:S01]  /*0080*/  LDC.64 R10, c[0x0][0x238] ;  /* 0x00008e00ff0a7b82 */ /* 0x000f620000000a00 */
[----:B-1----:R-:W-:-:S04]  /*0090*/  LOP3.LUT R0, R0, 0x7f, RZ, 0xc0, !PT ;  /* 0x0000007f00007812 */ /* 0x002fc800078ec0ff */
[----:B---3--:R-:W-:-:S04]  /*00a0*/  LEA R0, R3, R0, 0x7 ;  /* 0x0000000003007211 */ /* 0x008fc800078e38ff */
[C---:B------:R-:W-:Y:S01]  /*00b0*/  ISETP.GE.AND P0, PT, R0.reuse, 0x1400, PT ;  /* 0x000014000000780c */ /* 0x040fe20003f06270 */
[----:B------:R-:W-:-:S05]  /*00c0*/  IMAD.HI R2, R0, 0x66666667, RZ ;  /* 0x6666666700027827 */ /* 0x000fca00078e02ff */
[----:B------:R-:W-:-:S04]  /*00d0*/  SHF.R.U32.HI R3, RZ, 0x1f, R2 ;  /* 0x0000001fff037819 */ /* 0x000fc80000011602 */
[----:B------:R-:W-:-:S05]  /*00e0*/  LEA.HI.SX32 R3, R2, R3, 0x17 ;  /* 0x0000000302037211 */ /* 0x000fca00078fbaff */
[----:B------:R-:W-:Y:S02]  /*00f0*/  IMAD R13, R3, -0x500, R0 ;  /* 0xfffffb00030d7824 */ /* 0x000fe400078e0200 */
[----:B------:R-:W1:Y:S02]  /*0100*/  LDC.64 R2, c[0x0][0x218] ;  /* 0x00008600ff027b82 */ /* 0x000e640000000a00 */
[----:B--2---:R-:W-:-:S05]  /*0110*/  IMAD.WIDE R6, R13, 0x4, R6 ;  /* 0x000000040d067825 */ /* 0x004fca00078e0206 */
[----:B------:R5:W2:Y:S01]  /*0120*/  @!P0 LDG.E.EL R14, desc[UR4][R6.64] ;  /* 0x00000004060e8981 */ /* 0x000aa2000c2e1900 */
[----:B------:R-:W-:Y:S01]  /*0130*/  HFMA2.MMA R12, -RZ, RZ, 0, 0 ;  /* 0x00000000ff0c7435 */ /* 0x000fe200000001ff */
[----:B----4-:R-:W-:-:S05]  /*0140*/  IMAD.WIDE R4, R13, 0x4, R4 ;  /* 0x000000040d047825 */ /* 0x010fca00078e0204 */
[----:B------:R-:W3:Y:S01]  /*0150*/  @!P0 LDG.E.EL R15, desc[UR4][R4.64] ;  /* 0x00000004040f8981 */ /* 0x000ee2000c2e1900 */
[----:B-----5:R-:W-:-:S04]  /*0160*/  IMAD.WIDE R6, R13, 0x4, R8 ;  /* 0x000000040d067825 */ /* 0x020fc800078e0208 */
[----:B-1----:R-:W-:-:S04]  /*0170*/  IMAD.WIDE R2, R0, 0x4, R2 ;  /* 0x0000000400027825 */ /* 0x002fc800078e0202 */
[----:B0-----:R-:W-:Y:S01]  /*0180*/  IMAD.WIDE R8, R13, 0x4, R10 ;  /* 0x000000040d087825 */ /* 0x001fe200078e020a */
[----:B------:R0:W3:Y:S01]  /*0190*/  @!P0 LDG.E R12, desc[UR4][R2.64] ;  /* 0x00000004020c8981 */ /* 0x0000e2000c1e1900 */
[----:B------:R-:W-:-:S06]  /*01a0*/  CS2R R10, SRZ ;  /* 0x00000000000a7805 */ /* 0x000fcc000001ff00 */
[----:B------:R-:W4:Y:S04]  /*01b0*/  @!P0 LDG.E.EL R10, desc[UR4][R6.64] ;  /* 0x00000004060a8981 */ /* 0x000f28000c2e1900 */
[----:B------:R-:W4:Y:S01]  /*01c0*/  @!P0 LDG.E.EL R11, desc[UR4][R8.64] ;  /* 0x00000004080b8981 */ /* 0x000f22000c2e1900 */
[----:B------:R-:W-:Y:S01]  /*01d0*/  MOV R16, 0x3e800000 ;  /* 0x3e80000000107802 */ /* 0x000fe20000000f00 */
[----:B--2---:R-:W-:-:S04]  /*01e0*/  FADD R14, R14, 0.0010000000474974513054 ;  /* 0x3a83126f0e0e7421 */ /* 0x004fc80000000000 */
[----:B------:R-:W1:Y:S02]  /*01f0*/  MUFU.SQRT R13, R14 ;  /* 0x0000000e000d7308 */ /* 0x000e640000002000 */
[C---:B-1----:R-:W-:Y:S02]  /*0200*/  FSETP.GT.AND P1, PT, R13.reuse, 8.50705917302346158658e+37, PT ;  /* 0x7e8000000d00780b */ /* 0x042fe40003f24000 */
[----:B------:R-:W-:-:S11]  /*0210*/  FSETP.GEU.AND P2, PT, R13, 1.175494350822287508e-38, PT ;  /* 0x008000000d00780b */ /* 0x000fd60003f4e000 */
[----:B------:R-:W-:-:S04]  /*0220*/  @P1 FMUL R13, R13, 0.25 ;  /* 0x3e8000000d0d1820 */ /* 0x000fc80000400000 */
[----:B------:R-:W-:-:S06]  /*0230*/  @!P2 FMUL R13, R13, 16777216 ;  /* 0x4b8000000d0da820 */ /* 0x000fcc0000400000 */
[----:B------:R-:W1:Y:S01]  /*0240*/  MUFU.RCP R13, R13 ;  /* 0x0000000d000d7308 */ /* 0x000e620000001000 */
[----:B0-----:R-:W-:Y:S01]  /*0250*/  FSEL R2, R16, 1, P1 ;  /* 0x3f80000010027808 */ /* 0x001fe20000800000 */
[----:B---3--:R-:W-:-:S04]  /*0260*/  FADD R12, -R15, R12 ;  /* 0x0000000c0f0c7221 */ /* 0x008fc80000000100 */
[----:B------:R-:W-:-:S04]  /*0270*/  @!P2 FMUL R2, R2, 16777216 ;  /* 0x4b8000000202a820 */ /* 0x000fc80000400000 */
[----:B-1----:R-:W-:-:S04]  /*0280*/  FMUL R3, R13, R2 ;  /* 0x000000020d037220 */ /* 0x002fc80000400000 */
[----:B------:R-:W-:-:S04]  /*0290*/  FMUL R12, R12, R3 ;  /* 0x000000030c0c7220 */ /* 0x000fc80000400000 */
[----:B----4-:R-:W-:-:S04]  /*02a0*/  FFMA R10, R12, R10, R11 ;  /* 0x0000000a0c0a7223 */ /* 0x010fc8000000000b */
[----:B------:R-:W-:-:S04]  /*02b0*/  FADD R2, RZ, -R10 ;  /* 0x8000000aff027221 */ /* 0x000fc80000000000 */
[----:B------:R-:W-:-:S05]  /*02c0*/  FMUL R4, R2, 1.4426950216293334961 ;  /* 0x3fb8aa3b02047820 */ /* 0x000fca0000400000 */
[----:B------:R-:W-:-:S13]  /*02d0*/  FSETP.GEU.AND P1, PT, R4, -126, PT ;  /* 0xc2fc00000400780b */ /* 0x000fda0003f2e000 */
[----:B------:R-:W-:-:S04]  /*02e0*/  @!P1 FMUL R4, R4, 0.5 ;  /* 0x3f00000004049820 */ /* 0x000fc80000400000 */
[----:B------:R-:W0:Y:S02]  /*02f0*/  MUFU.EX2 R2, R4 ;  /* 0x0000000400027308 */ /* 0x000e240000000800 */
[----:B0-----:R-:W-:-:S04]  /*0300*/  @!P1 FMUL R2, R2, R2 ;  /* 0x0000000202029220 */ /* 0x001fc80000400000 */
[----:B------:R-:W-:Y:S02]  /*0310*/  FADD R5, R2, 1 ;  /* 0x3f80000002057421 */ /* 0x000fe40000000000 */
[----:B------:R-:W0:Y:S03]  /*0320*/  LDC.64 R2, c[0x0][0x210] ;  /* 0x00008400ff027b82 */ /* 0x000e260000000a00 */
[----:B------:R-:W-:-:S13]  /*0330*/  FSETP.GT.AND P1, PT, R5, 8.50705917302346158658e+37, PT ;  /* 0x7e8000000500780b */ /* 0x000fda0003f24000 */
[----:B------:R-:W-:-:S06]  /*0340*/  @P1 FMUL R5, R5, 0.25 ;  /* 0x3e80000005051820 */ /* 0x000fcc0000400000 */
[----:B------:R-:W1:Y:S01]  /*0350*/  MUFU.RCP R5, R5 ;  /* 0x0000000500057308 */ /* 0x000e620000001000 */
[----:B------:R-:W-:Y:S01]  /*0360*/  FSEL R6, R16, 1, P1 ;  /* 0x3f80000010067808 */ /* 0x000fe20000800000 */
[----:B0-----:R-:W-:-:S04]  /*0370*/  IMAD.WIDE R2, R0, 0x4, R2 ;  /* 0x0000000400027825 */ /* 0x001fc800078e0202 */
[----:B-1----:R-:W-:-:S04]  /*0380*/  FMUL R7, R5, R6 ;  /* 0x0000000605077220 */ /* 0x002fc80000400000 */
[----:B------:R-:W-:Y:S01]  /*0390*/  FMUL R7, R10, R7 ;  /* 0x000000070a077220 */ /* 0x000fe20000400000 */
[----:B------:R-:W-:Y:S06]  /*03a0*/  @P0 EXIT ;  /* 0x000000000000094d */ /* 0x000fec0003800000 */
[----:B------:R-:W-:Y:S01]  /*03b0*/  STG.E desc[UR4][R2.64], R7 ;  /* 0x0000000702007986 */ /* 0x000fe2000c101904 */
[----:B------:R-:W-:Y:S05]  /*03c0*/  EXIT ;  /* 0x000000000000794d */ /* 0x000fea0003800000 */
.L_x_0:
[----:B------:R-:W-:-:S00]  /*03d0*/  BRA `(.L_x_0) ;  /* 0xfffffffc00fc7947 */ /* 0x000fc0000383ffff */
[----:B------:R-:W-:-:S00]  /*03e0*/  NOP ;  /* 0x0000000000007918 */ /* 0x000fc00000000000 */
        /* <DEDUP_REMOVED lines=9> */
.L_x_1:


//--------------------- .nv.global.init           --------------------------
	.section	.nv.global.init,"aw",@progbits
.nv.global.init:
	.type		_$_str,@object
	.size		_$_str,(_$_str_$_2 - _$_str)
_$_str:
        /*0000*/ 	.byte	0x5f, 0x5f, 0x43, 0x55, 0x44, 0x41, 0x5f, 0x46, 0x54, 0x5a, 0x00
	.type		_$_str_$_2,@object
	.size		_$_str_$_2,(.L_1 - _$_str_$_2)
_$_str_$_2:
        /*000b*/ 	.byte	0x5f, 0x5f, 0x43, 0x55, 0x44, 0x41, 0x5f, 0x50, 0x52, 0x45, 0x43, 0x5f, 0x53, 0x51, 0x52, 0x54
        /*001b*/ 	.byte	0x00
.L_1:


//--------------------- .nv.constant0.triton_poi_fused__native_batch_norm_legit_no_training_silu_39 --------------------------
	.section	.nv.constant0.triton_poi_fused__native_batch_norm_legit_no_training_silu_39,"a",@progbits
	.sectionflags	@""
	.align	4
.nv.constant0.triton_poi_fused__native_batch_norm_legit_no_training_silu_39:
	.zero		580
